	.headerflags	@"EF_CUDA_TEXMODE_UNIFIED EF_CUDA_64BIT_ADDRESS EF_CUDA_ACCELERATORS EF_CUDA_SM90 EF_CUDA_VIRTUAL_SM(EF_CUDA_SM90)"
	.elftype	@"ET_EXEC"


//--------------------- .nv.info                  --------------------------
	.section	.nv.info,"",@"SHT_CUDA_INFO"
	.align	4


	//----- nvinfo : EIATTR_REGCOUNT
	.align		4
        /*0000*/ 	.byte	0x04, 0x2f
        /*0002*/ 	.short	(.L_1 - .L_0)
	.align		4
.L_0:
        /*0004*/ 	.word	index@(triton_poi_fused_stack_0)
        /*0008*/ 	.word	0x00000020


	//----- nvinfo : EIATTR_MIN_STACK_SIZE
	.align		4
.L_1:
        /*000c*/ 	.byte	0x04, 0x12
        /*000e*/ 	.short	(.L_3 - .L_2)
	.align		4
.L_2:
        /*0010*/ 	.word	index@(triton_poi_fused_stack_0)
        /*0014*/ 	.word	0x00000000


	//----- nvinfo : EIATTR_FRAME_SIZE
	.align		4
.L_3:
        /*0018*/ 	.byte	0x04, 0x11
        /*001a*/ 	.short	(.L_5 - .L_4)
	.align		4
.L_4:
        /*001c*/ 	.word	index@(triton_poi_fused_stack_0)
        /*0020*/ 	.word	0x00000000


	//----- nvinfo : EIATTR_MIN_STACK_SIZE
	.align		4
.L_5:
        /*0024*/ 	.byte	0x04, 0x12
        /*0026*/ 	.short	(.L_7 - .L_6)
	.align		4
.L_6:
        /*0028*/ 	.word	index@(triton_poi_fused_stack_0)
        /*002c*/ 	.word	0x00000000
.L_7:


//--------------------- .nv.info.triton_poi_fused_stack_0 --------------------------
	.section	.nv.info.triton_poi_fused_stack_0,"",@"SHT_CUDA_INFO"
	.sectionflags	@""
	.align	4


	//----- nvinfo : EIATTR_CUDA_API_VERSION
	.align		4
        /*0000*/ 	.byte	0x04, 0x37
        /*0002*/ 	.short	(.L_9 - .L_8)
.L_8:
        /*0004*/ 	.word	0x0000007c


	//----- nvinfo : EIATTR_KPARAM_INFO
	.align		4
.L_9:
        /*0008*/ 	.byte	0x04, 0x17
        /*000a*/ 	.short	(.L_11 - .L_10)
.L_10:
        /*000c*/ 	.word	0x00000000
        /*0010*/ 	.short	0x000d
        /*0012*/ 	.short	0x0068
        /*0014*/ 	.byte	0x00, 0xf0, 0x11, 0x00


	//----- nvinfo : EIATTR_KPARAM_INFO
	.align		4
.L_11:
        /*0018*/ 	.byte	0x04, 0x17
        /*001a*/ 	.short	(.L_13 - .L_12)
.L_12:
        /*001c*/ 	.word	0x00000000
        /*0020*/ 	.short	0x000c
        /*0022*/ 	.short	0x0060
        /*0024*/ 	.byte	0x00, 0xf4, 0x21, 0x00


	//----- nvinfo : EIATTR_KPARAM_INFO
	.align		4
.L_13:
        /*0028*/ 	.byte	0x04, 0x17
        /*002a*/ 	.short	(.L_15 - .L_14)
.L_14:
        /*002c*/ 	.word	0x00000000
        /*0030*/ 	.short	0x000b
        /*0032*/ 	.short	0x0058
        /*0034*/ 	.byte	0x00, 0xf4, 0x21, 0x00


	//----- nvinfo : EIATTR_KPARAM_INFO
	.align		4
.L_15:
        /*0038*/ 	.byte	0x04, 0x17
        /*003a*/ 	.short	(.L_17 - .L_16)
.L_16:
        /*003c*/ 	.word	0x00000000
        /*0040*/ 	.short	0x000a
        /*0042*/ 	.short	0x0050
        /*0044*/ 	.byte	0x00, 0xf4, 0x21, 0x00


	//----- nvinfo : EIATTR_KPARAM_INFO
	.align		4
.L_17:
        /*0048*/ 	.byte	0x04, 0x17
        /*004a*/ 	.short	(.L_19 - .L_18)
.L_18:
        /*004c*/ 	.word	0x00000000
        /*0050*/ 	.short	0x0009
        /*0052*/ 	.short	0x0048
        /*0054*/ 	.byte	0x00, 0xf4, 0x21, 0x00


	//----- nvinfo : EIATTR_KPARAM_INFO
	.align		4
.L_19:
        /*0058*/ 	.byte	0x04, 0x17
        /*005a*/ 	.short	(.L_21 - .L_20)
.L_20:
        /*005c*/ 	.word	0x00000000
        /*0060*/ 	.short	0x0008
        /*0062*/ 	.short	0x0040
        /*0064*/ 	.byte	0x00, 0xf4, 0x21, 0x00


	//----- nvinfo : EIATTR_KPARAM_INFO
	.align		4
.L_21:
        /*0068*/ 	.byte	0x04, 0x17
        /*006a*/ 	.short	(.L_23 - .L_22)
.L_22:
        /*006c*/ 	.word	0x00000000
        /*0070*/ 	.short	0x0007
        /*0072*/ 	.short	0x0038
        /*0074*/ 	.byte	0x00, 0xf4, 0x21, 0x00


	//----- nvinfo : EIATTR_KPARAM_INFO
	.align		4
.L_23:
        /*0078*/ 	.byte	0x04, 0x17
        /*007a*/ 	.short	(.L_25 - .L_24)
.L_24:
        /*007c*/ 	.word	0x00000000
        /*0080*/ 	.short	0x0006
        /*0082*/ 	.short	0x0030
        /*0084*/ 	.byte	0x00, 0xf4, 0x21, 0x00


	//----- nvinfo : EIATTR_KPARAM_INFO
	.align		4
.L_25:
        /*0088*/ 	.byte	0x04, 0x17
        /*008a*/ 	.short	(.L_27 - .L_26)
.L_26:
        /*008c*/ 	.word	0x00000000
        /*0090*/ 	.short	0x0005
        /*0092*/ 	.short	0x0028
        /*0094*/ 	.byte	0x00, 0xf4, 0x21, 0x00


	//----- nvinfo : EIATTR_KPARAM_INFO
	.align		4
.L_27:
        /*0098*/ 	.byte	0x04, 0x17
        /*009a*/ 	.short	(.L_29 - .L_28)
.L_28:
        /*009c*/ 	.word	0x00000000
        /*00a0*/ 	.short	0x0004
        /*00a2*/ 	.short	0x0020
        /*00a4*/ 	.byte	0x00, 0xf4, 0x21, 0x00


	//----- nvinfo : EIATTR_KPARAM_INFO
	.align		4
.L_29:
        /*00a8*/ 	.byte	0x04, 0x17
        /*00aa*/ 	.short	(.L_31 - .L_30)
.L_30:
        /*00ac*/ 	.word	0x00000000
        /*00b0*/ 	.short	0x0003
        /*00b2*/ 	.short	0x0018
        /*00b4*/ 	.byte	0x00, 0xf4, 0x21, 0x00


	//----- nvinfo : EIATTR_KPARAM_INFO
	.align		4
.L_31:
        /*00b8*/ 	.byte	0x04, 0x17
        /*00ba*/ 	.short	(.L_33 - .L_32)
.L_32:
        /*00bc*/ 	.word	0x00000000
        /*00c0*/ 	.short	0x0002
        /*00c2*/ 	.short	0x0010
        /*00c4*/ 	.byte	0x00, 0xf4, 0x21, 0x00


	//----- nvinfo : EIATTR_KPARAM_INFO
	.align		4
.L_33:
        /*00c8*/ 	.byte	0x04, 0x17
        /*00ca*/ 	.short	(.L_35 - .L_34)
.L_34:
        /*00cc*/ 	.word	0x00000000
        /*00d0*/ 	.short	0x0001
        /*00d2*/ 	.short	0x0008
        /*00d4*/ 	.byte	0x00, 0xf4, 0x21, 0x00


	//----- nvinfo : EIATTR_KPARAM_INFO
	.align		4
.L_35:
        /*00d8*/ 	.byte	0x04, 0x17
        /*00da*/ 	.short	(.L_37 - .L_36)
.L_36:
        /*00dc*/ 	.word	0x00000000
        /*00e0*/ 	.short	0x0000
        /*00e2*/ 	.short	0x0000
        /*00e4*/ 	.byte	0x00, 0xf4, 0x21, 0x00


	//----- nvinfo : EIATTR_SPARSE_MMA_MASK
	.align		4
.L_37:
        /*00e8*/ 	.byte	0x03, 0x50
        /*00ea*/ 	.short	0x0000


	//----- nvinfo : EIATTR_MAXREG_COUNT
	.align		4
        /*00ec*/ 	.byte	0x03, 0x1b
        /*00ee*/ 	.short	0x00ff


	//----- nvinfo : EIATTR_EXIT_INSTR_OFFSETS
	.align		4
        /*00f0*/ 	.byte	0x04, 0x1c
        /*00f2*/ 	.short	(.L_39 - .L_38)


	//   ....[0]....
.L_38:
        /*00f4*/ 	.word	0x000005f0


	//   ....[1]....
        /*00f8*/ 	.word	0x00000610


	//----- nvinfo : EIATTR_REQNTID
	.align		4
.L_39:
        /*00fc*/ 	.byte	0x04, 0x10
        /*00fe*/ 	.short	(.L_41 - .L_40)
.L_40:
        /*0100*/ 	.word	0x00000080
        /*0104*/ 	.word	0x00000001
        /*0108*/ 	.word	0x00000001


	//----- nvinfo : EIATTR_CBANK_PARAM_SIZE
	.align		4
.L_41:
        /*010c*/ 	.byte	0x03, 0x19
        /*010e*/ 	.short	0x006c


	//----- nvinfo : EIATTR_PARAM_CBANK
	.align		4
        /*0110*/ 	.byte	0x04, 0x0a
        /*0112*/ 	.short	(.L_43 - .L_42)
	.align		4
.L_42:
        /*0114*/ 	.word	index@(.nv.constant0.triton_poi_fused_stack_0)
        /*0118*/ 	.short	0x0210
        /*011a*/ 	.short	0x006c


	//----- nvinfo : EIATTR_SW_WAR
	.align		4
.L_43:
        /*011c*/ 	.byte	0x04, 0x36
        /*011e*/ 	.short	(.L_45 - .L_44)
.L_44:
        /*0120*/ 	.word	0x00000008
.L_45:


//--------------------- .nv.callgraph             --------------------------
	.section	.nv.callgraph,"",@"SHT_CUDA_CALLGRAPH"
	.align	4
	.sectionentsize	8
	.align		4
        /*0000*/ 	.word	0x00000000
	.align		4
        /*0004*/ 	.word	0xffffffff
	.align		4
        /*0008*/ 	.word	0x00000000
	.align		4
        /*000c*/ 	.word	0xfffffffe
	.align		4
        /*0010*/ 	.word	0x00000000
	.align		4
        /*0014*/ 	.word	0xfffffffd
	.align		4
        /*0018*/ 	.word	0x00000000
	.align		4
        /*001c*/ 	.word	0xfffffffc


//--------------------- .text.triton_poi_fused_stack_0 --------------------------
	.section	.text.triton_poi_fused_stack_0,"ax",@progbits
	.align	128
        .global         triton_poi_fused_stack_0
        .type           triton_poi_fused_stack_0,@function
        .size           triton_poi_fused_stack_0,(.L_x_1 - triton_poi_fused_stack_0)
        .other          triton_poi_fused_stack_0,@"STO_CUDA_ENTRY STV_DEFAULT"
triton_poi_fused_stack_0:
.text.triton_poi_fused_stack_0:
[----:B------:R-:W0:Y:S01]  /*0000*/  LDC R1, c[0x0][0x28] ;  /* 0x00000a00ff017b82 */ /* 0x000e220000000800 */
[----:B------:R-:W1:Y:S07]  /*0010*/  S2R R0, SR_TID.X ;  /* 0x0000000000007919 */ /* 0x000e6e0000002100 */
[----:B------:R-:W2:Y:S01]  /*0020*/  LDC.64 R22, c[0x0][0x210] ;  /* 0x00008400ff167b82 */ /* 0x000ea20000000a00 */
[----:B------:R-:W-:Y:S02]  /*0030*/  CS2R R14, SRZ ;  /* 0x00000000000e7805 */ /* 0x000fe4000001ff00 */
[----:B------:R-:W-:Y:S01]  /*0040*/  CS2R R16, SRZ ;  /* 0x0000000000107805 */ /* 0x000fe2000001ff00 */
[----:B------:R-:W3:Y:S01]  /*0050*/  S2R R3, SR_CTAID.X ;  /* 0x0000000000037919 */ /* 0x000ee20000002500 */
[----:B------:R-:W-:-:S03]  /*0060*/  ULDC.64 UR4, c[0x0][0x208] ;  /* 0x0000820000047ab9 */ /* 0x000fc60000000a00 */
[----:B------:R-:W4:Y:S08]  /*0070*/  LDC.64 R18, c[0x0][0x218] ;  /* 0x00008600ff127b82 */ /* 0x000f300000000a00 */
[----:B------:R-:W5:Y:S08]  /*0080*/  LDC.64 R8, c[0x0][0x230] ;  /* 0x00008c00ff087b82 */ /* 0x000f700000000a00 */
[----:B------:R-:W4:Y:S01]  /*0090*/  LDC.64 R6, c[0x0][0x238] ;  /* 0x00008e00ff067b82 */ /* 0x000f220000000a00 */
[----:B-1----:R-:W-:-:S07]  /*00a0*/  LOP3.LUT R0, R0, 0x7f, RZ, 0xc0, !PT ;  /* 0x0000007f00007812 */ /* 0x002fce00078ec0ff */
[----:B------:R-:W1:Y:S01]  /*00b0*/  LDC.64 R4, c[0x0][0x240] ;  /* 0x00009000ff047b82 */ /* 0x000e620000000a00 */
[----:B---3--:R-:W-:-:S04]  /*00c0*/  IMAD R0, R3, 0x80, R0 ;  /* 0x0000008003007824 */ /* 0x008fc800078e0200 */
[----:B------:R-:W-:-:S05]  /*00d0*/  IMAD.HI R2, R0, 0x2aaaaaab, RZ ;  /* 0x2aaaaaab00027827 */ /* 0x000fca00078e02ff */
[----:B------:R-:W-:-:S04]  /*00e0*/  SHF.R.U32.HI R3, RZ, 0x1f, R2 ;  /* 0x0000001fff037819 */ /* 0x000fc80000011602 */
[C---:B------:R-:W-:Y:S01]  /*00f0*/  LEA.HI.SX32 R13, R2.reuse, R3, 0x1c ;  /* 0x00000003020d7211 */ /* 0x040fe200078fe2ff */
[----:B------:R-:W-:Y:S02]  /*0100*/  IMAD.IADD R11, R2, 0x1, R3 ;  /* 0x00000001020b7824 */ /* 0x000fe400078e0203 */
[----:B------:R-:W3:Y:S01]  /*0110*/  LDC.64 R2, c[0x0][0x248] ;  /* 0x00009200ff027b82 */ /* 0x000ee20000000a00 */
[----:B------:R-:W-:Y:S01]  /*0120*/  LEA.HI R10, R13, R13, RZ, 0x2 ;  /* 0x0000000d0d0a7211 */ /* 0x000fe200078f10ff */
[C---:B------:R-:W-:Y:S02]  /*0130*/  IMAD R20, R11.reuse, -0x6, R0 ;  /* 0xfffffffa0b147824 */ /* 0x040fe400078e0200 */
[C---:B--2---:R-:W-:Y:S01]  /*0140*/  IMAD.WIDE R22, R11.reuse, 0x4, R22 ;  /* 0x000000040b167825 */ /* 0x044fe200078e0216 */
[----:B------:R-:W-:Y:S02]  /*0150*/  LOP3.LUT R10, R10, 0xfffffffc, RZ, 0xc0, !PT ;  /* 0xfffffffc0a0a7812 */ /* 0x000fe400078ec0ff */
[C---:B------:R-:W-:Y:S01]  /*0160*/  ISETP.GE.AND P1, PT, R20.reuse, 0x1, PT ;  /* 0x000000011400780c */ /* 0x040fe20003f26270 */
[----:B-----5:R-:W-:Y:S01]  /*0170*/  IMAD.WIDE R28, R11, 0x4, R8 ;  /* 0x000000040b1c7825 */ /* 0x020fe200078e0208 */
[----:B------:R-:W-:Y:S01]  /*0180*/  ISETP.NE.AND P0, PT, R20, 0x2, PT ;  /* 0x000000021400780c */ /* 0x000fe20003f05270 */
[----:B------:R-:W2:Y:S01]  /*0190*/  LDC.64 R8, c[0x0][0x250] ;  /* 0x00009400ff087b82 */ /* 0x000ea20000000a00 */
[C---:B------:R-:W-:Y:S01]  /*01a0*/  ISETP.LT.AND P5, PT, R0.reuse, 0x600, !P1 ;  /* 0x000006000000780c */ /* 0x040fe20004fa1270 */
[----:B------:R-:W-:Y:S01]  /*01b0*/  IMAD.IADD R13, R13, 0x1, -R10 ;  /* 0x000000010d0d7824 */ /* 0x000fe200078e0a0a */
[----:B------:R-:W-:Y:S01]  /*01c0*/  ISETP.LT.AND P3, PT, R0, 0x600, !P0 ;  /* 0x000006000000780c */ /* 0x000fe20004761270 */
[----:B------:R-:W-:Y:S01]  /*01d0*/  IMAD.MOV.U32 R10, RZ, RZ, RZ ;  /* 0x000000ffff0a7224 */ /* 0x000fe200078e00ff */
[----:B------:R-:W-:Y:S01]  /*01e0*/  ISETP.NE.AND P2, PT, R20, 0x3, PT ;  /* 0x000000031400780c */ /* 0x000fe20003f45270 */
[----:B----4-:R-:W-:-:S03]  /*01f0*/  IMAD.WIDE R26, R13, 0x4, R18 ;  /* 0x000000040d1a7825 */ /* 0x010fc600078e0212 */
[----:B------:R-:W-:Y:S01]  /*0200*/  ISETP.LT.AND P6, PT, R0, 0x600, !P2 ;  /* 0x000006000000780c */ /* 0x000fe200057c1270 */
[----:B0-----:R-:W-:Y:S02]  /*0210*/  IMAD.WIDE R24, R13, 0x4, R6 ;  /* 0x000000040d187825 */ /* 0x001fe400078e0206 */
[----:B------:R-:W0:Y:S02]  /*0220*/  LDC.64 R6, c[0x0][0x258] ;  /* 0x00009600ff067b82 */ /* 0x000e240000000a00 */
[----:B------:R-:W-:Y:S01]  /*0230*/  IMAD.MOV.U32 R18, RZ, RZ, RZ ;  /* 0x000000ffff127224 */ /* 0x000fe200078e00ff */
[----:B------:R4:W5:Y:S01]  /*0240*/  @P5 LDG.E.EL R10, desc[UR4][R22.64] ;  /* 0x00000004160a5981 */ /* 0x000962000c2e1900 */
[----:B-1----:R-:W-:-:S03]  /*0250*/  IMAD.WIDE R4, R11, 0x4, R4 ;  /* 0x000000040b047825 */ /* 0x002fc600078e0204 */
[----:B------:R-:W5:Y:S01]  /*0260*/  @P5 LDG.E.EL R15, desc[UR4][R26.64] ;  /* 0x000000041a0f5981 */ /* 0x000f62000c2e1900 */
[----:B---3--:R-:W-:-:S03]  /*0270*/  IMAD.WIDE R2, R13, 0x4, R2 ;  /* 0x000000040d027825 */ /* 0x008fc600078e0202 */
[----:B------:R-:W3:Y:S01]  /*0280*/  @P3 LDG.E.EL R16, desc[UR4][R28.64] ;  /* 0x000000041c103981 */ /* 0x000ee2000c2e1900 */
[----:B------:R-:W-:Y:S01]  /*0290*/  ISETP.NE.AND P4, PT, R20, 0x4, PT ;  /* 0x000000041400780c */ /* 0x000fe20003f85270 */
[----:B------:R-:W-:Y:S01]  /*02a0*/  IMAD.MOV.U32 R12, RZ, RZ, RZ ;  /* 0x000000ffff0c7224 */ /* 0x000fe200078e00ff */
[----:B----4-:R-:W1:Y:S01]  /*02b0*/  LDC.64 R22, c[0x0][0x220] ;  /* 0x00008800ff167b82 */ /* 0x010e620000000a00 */
[----:B------:R-:W4:Y:S04]  /*02c0*/  @P3 LDG.E.EL R17, desc[UR4][R24.64] ;  /* 0x0000000418113981 */ /* 0x000f28000c2e1900 */
[----:B------:R0:W4:Y:S04]  /*02d0*/  @P6 LDG.E.EL R18, desc[UR4][R4.64] ;  /* 0x0000000404126981 */ /* 0x000128000c2e1900 */
[----:B------:R0:W4:Y:S01]  /*02e0*/  @P6 LDG.E.EL R14, desc[UR4][R2.64] ;  /* 0x00000004020e6981 */ /* 0x000122000c2e1900 */
[----:B--2---:R-:W-:Y:S01]  /*02f0*/  IMAD.WIDE R8, R11, 0x4, R8 ;  /* 0x000000040b087825 */ /* 0x004fe200078e0208 */
[----:B0-----:R-:W0:Y:S08]  /*0300*/  LDC.64 R4, c[0x0][0x260] ;  /* 0x00009800ff047b82 */ /* 0x001e300000000a00 */
[----:B------:R-:W2:Y:S01]  /*0310*/  LDC.64 R2, c[0x0][0x268] ;  /* 0x00009a00ff027b82 */ /* 0x000ea20000000a00 */
[----:B------:R-:W-:-:S04]  /*0320*/  IMAD.WIDE R6, R13, 0x4, R6 ;  /* 0x000000040d067825 */ /* 0x000fc800078e0206 */
[----:B------:R-:W-:Y:S02]  /*0330*/  IMAD.MOV.U32 R24, RZ, RZ, RZ ;  /* 0x000000ffff187224 */ /* 0x000fe400078e00ff */
[----:B------:R-:W-:Y:S02]  /*0340*/  IMAD.MOV.U32 R21, RZ, RZ, RZ ;  /* 0x000000ffff157224 */ /* 0x000fe400078e00ff */
[----:B0-----:R-:W-:-:S04]  /*0350*/  IMAD.WIDE R4, R11, 0x4, R4 ;  /* 0x000000040b047825 */ /* 0x001fc800078e0204 */
[----:B--2---:R-:W-:Y:S01]  /*0360*/  IMAD.WIDE R2, R13, 0x4, R2 ;  /* 0x000000040d027825 */ /* 0x004fe200078e0202 */
[----:B-----5:R-:W-:Y:S02]  /*0370*/  SEL R10, R10, RZ, P5 ;  /* 0x000000ff0a0a7207 */ /* 0x020fe40002800000 */
[----:B------:R-:W-:Y:S02]  /*0380*/  SEL R15, R15, RZ, P5 ;  /* 0x000000ff0f0f7207 */ /* 0x000fe40002800000 */
[----:B------:R-:W-:Y:S02]  /*0390*/  ISETP.LT.AND P5, PT, R0, 0x600, !P4 ;  /* 0x000006000000780c */ /* 0x000fe400067a1270 */
[----:B---3--:R-:W-:Y:S02]  /*03a0*/  SEL R16, R16, RZ, P3 ;  /* 0x000000ff10107207 */ /* 0x008fe40001800000 */
[----:B----4-:R-:W-:Y:S02]  /*03b0*/  SEL R17, R17, RZ, P3 ;  /* 0x000000ff11117207 */ /* 0x010fe40001800000 */
[----:B------:R-:W-:-:S02]  /*03c0*/  ISETP.GT.AND P3, PT, R20, 0x4, PT ;  /* 0x000000041400780c */ /* 0x000fc40003f64270 */
[----:B------:R-:W-:-:S05]  /*03d0*/  SEL R18, R18, RZ, P6 ;  /* 0x000000ff12127207 */ /* 0x000fca0003000000 */
[----:B------:R0:W2:Y:S01]  /*03e0*/  @P5 LDG.E.EL R12, desc[UR4][R8.64] ;  /* 0x00000004080c5981 */ /* 0x0000a2000c2e1900 */
[----:B------:R-:W-:Y:S02]  /*03f0*/  SEL R19, R14, RZ, P6 ;  /* 0x000000ff0e137207 */ /* 0x000fe40003000000 */
[----:B------:R-:W-:Y:S01]  /*0400*/  ISETP.LT.AND P6, PT, R0, 0x600, P3 ;  /* 0x000006000000780c */ /* 0x000fe20001fc1270 */
[----:B------:R-:W-:-:S06]  /*0410*/  IMAD.MOV.U32 R14, RZ, RZ, RZ ;  /* 0x000000ffff0e7224 */ /* 0x000fcc00078e00ff */
[----:B------:R-:W3:Y:S01]  /*0420*/  @P5 LDG.E.EL R14, desc[UR4][R6.64] ;  /* 0x00000004060e5981 */ /* 0x000ee2000c2e1900 */
[----:B0-----:R-:W0:Y:S05]  /*0430*/  LDC.64 R8, c[0x0][0x228] ;  /* 0x00008a00ff087b82 */ /* 0x001e2a0000000a00 */
[----:B------:R4:W5:Y:S04]  /*0440*/  @P6 LDG.E.EL R24, desc[UR4][R4.64] ;  /* 0x0000000404186981 */ /* 0x000968000c2e1900 */
[----:B------:R4:W5:Y:S01]  /*0450*/  @P6 LDG.E.EL R21, desc[UR4][R2.64] ;  /* 0x0000000402156981 */ /* 0x000962000c2e1900 */
[----:B-1----:R-:W-:Y:S01]  /*0460*/  IMAD.WIDE R22, R11, 0x4, R22 ;  /* 0x000000040b167825 */ /* 0x002fe200078e0216 */
[----:B----4-:R-:W-:Y:S01]  /*0470*/  CS2R R4, SRZ ;  /* 0x0000000000047805 */ /* 0x010fe2000001ff00 */
[----:B------:R-:W1:Y:S02]  /*0480*/  LDC.64 R2, c[0x0][0x270] ;  /* 0x00009c00ff027b82 */ /* 0x000e640000000a00 */
[----:B0-----:R-:W-:Y:S01]  /*0490*/  IMAD.WIDE R8, R13, 0x4, R8 ;  /* 0x000000040d087825 */ /* 0x001fe200078e0208 */
[----:B--2---:R-:W-:-:S02]  /*04a0*/  SEL R25, R12, RZ, P5 ;  /* 0x000000ff0c197207 */ /* 0x004fc40002800000 */
[----:B---3--:R-:W-:Y:S02]  /*04b0*/  SEL R14, R14, RZ, P5 ;  /* 0x000000ff0e0e7207 */ /* 0x008fe40002800000 */
[----:B------:R-:W-:Y:S02]  /*04c0*/  ISETP.NE.AND P5, PT, R20, 0x1, PT ;  /* 0x000000011400780c */ /* 0x000fe40003fa5270 */
[----:B-----5:R-:W-:Y:S02]  /*04d0*/  SEL R24, R24, RZ, P6 ;  /* 0x000000ff18187207 */ /* 0x020fe40003000000 */
[----:B------:R-:W-:Y:S02]  /*04e0*/  SEL R21, R21, RZ, P6 ;  /* 0x000000ff15157207 */ /* 0x000fe40003000000 */
[----:B------:R-:W-:-:S13]  /*04f0*/  ISETP.LT.AND P6, PT, R0, 0x600, !P5 ;  /* 0x000006000000780c */ /* 0x000fda0006fc1270 */
[----:B------:R-:W2:Y:S04]  /*0500*/  @P6 LDG.E.EL R4, desc[UR4][R22.64] ;  /* 0x0000000416046981 */ /* 0x000ea8000c2e1900 */
[----:B------:R-:W3:Y:S01]  /*0510*/  @P6 LDG.E.EL R5, desc[UR4][R8.64] ;  /* 0x0000000408056981 */ /* 0x000ee2000c2e1900 */
[----:B------:R-:W-:Y:S01]  /*0520*/  FADD R21, R24, R21 ;  /* 0x0000001518157221 */ /* 0x000fe20000000000 */
[----:B------:R-:W-:-:S04]  /*0530*/  FADD R14, R25, R14 ;  /* 0x0000000e190e7221 */ /* 0x000fc80000000000 */
[----:B------:R-:W-:Y:S02]  /*0540*/  @P4 FSEL R14, R21, RZ, P3 ;  /* 0x000000ff150e4208 */ /* 0x000fe40001800000 */
[----:B------:R-:W-:Y:S01]  /*0550*/  ISETP.GE.AND P3, PT, R0, 0x600, PT ;  /* 0x000006000000780c */ /* 0x000fe20003f66270 */
[----:B------:R-:W-:Y:S01]  /*0560*/  FADD R19, R18, R19 ;  /* 0x0000001312137221 */ /* 0x000fe20000000000 */
[----:B------:R-:W-:Y:S01]  /*0570*/  FADD R16, R16, R17 ;  /* 0x0000001110107221 */ /* 0x000fe20000000000 */
[----:B------:R-:W-:-:S03]  /*0580*/  FADD R15, R10, R15 ;  /* 0x0000000f0a0f7221 */ /* 0x000fc60000000000 */
[----:B------:R-:W-:Y:S01]  /*0590*/  @P0 FSEL R16, R19, R14, !P2 ;  /* 0x0000000e13100208 */ /* 0x000fe20005000000 */
[----:B-1----:R-:W-:Y:S01]  /*05a0*/  IMAD.WIDE R2, R0, 0x4, R2 ;  /* 0x0000000400027825 */ /* 0x002fe200078e0202 */
[----:B--2---:R-:W-:Y:S02]  /*05b0*/  SEL R4, R4, RZ, P6 ;  /* 0x000000ff04047207 */ /* 0x004fe40003000000 */
[----:B---3--:R-:W-:-:S05]  /*05c0*/  SEL R5, R5, RZ, P6 ;  /* 0x000000ff05057207 */ /* 0x008fca0003000000 */
[----:B------:R-:W-:-:S05]  /*05d0*/  FADD R5, R4, R5 ;  /* 0x0000000504057221 */ /* 0x000fca0000000000 */
[----:B------:R-:W-:Y:S01]  /*05e0*/  @P1 FSEL R15, R5, R16, !P5 ;  /* 0x00000010050f1208 */ /* 0x000fe20006800000 */
[----:B------:R-:W-:Y:S06]  /*05f0*/  @P3 EXIT ;  /* 0x000000000000394d */ /* 0x000fec0003800000 */
[----:B------:R-:W-:Y:S01]  /*0600*/  STG.E desc[UR4][R2.64], R15 ;  /* 0x0000000f02007986 */ /* 0x000fe2000c101904 */
[----:B------:R-:W-:Y:S05]  /*0610*/  EXIT ;  /* 0x000000000000794d */ /* 0x000fea0003800000 */
.L_x_0:
[----:B------:R-:W-:-:S00]  /*0620*/  BRA `(.L_x_0) ;  /* 0xfffffffc00fc7947 */ /* 0x000fc0000383ffff */
[----:B------:R-:W-:-:S00]  /*0630*/  NOP ;  /* 0x0000000000007918 */ /* 0x000fc00000000000 */
        /* <DEDUP_REMOVED lines=12> */
.L_x_1:


//--------------------- .nv.constant0.triton_poi_fused_stack_0 --------------------------
	.section	.nv.constant0.triton_poi_fused_stack_0,"a",@progbits
	.sectionflags	@""
	.align	4
.nv.constant0.triton_poi_fused_stack_0:
	.zero		636
